//
// Generated by NVIDIA NVVM Compiler
//
// Compiler Build ID: CL-36424714
// Cuda compilation tools, release 13.0, V13.0.88
// Based on NVVM 20.0.0
//

.version 9.0
.target sm_100
.address_size 64

	// .globl	_Z9normalizeP8PPMPixeli

.visible .entry _Z9normalizeP8PPMPixeli(
	.param .u64 .ptr .align 1 _Z9normalizeP8PPMPixeli_param_0,
	.param .u32 _Z9normalizeP8PPMPixeli_param_1
)
{
	.reg .pred 	%p<2>;
	.reg .b16 	%rs<7>;
	.reg .b32 	%r<6>;
	.reg .b64 	%rd<5>;

	ld.param.u64 	%rd1, [_Z9normalizeP8PPMPixeli_param_0];
	ld.param.u32 	%r2, [_Z9normalizeP8PPMPixeli_param_1];
	mov.u32 	%r3, %ntid.x;
	mov.u32 	%r4, %ctaid.x;
	mov.u32 	%r5, %tid.x;
	mad.lo.s32 	%r1, %r3, %r4, %r5;
	setp.ge.s32 	%p1, %r1, %r2;
	@%p1 bra 	$L__BB0_2;
	cvta.to.global.u64 	%rd2, %rd1;
	mul.wide.s32 	%rd3, %r1, 3;
	add.s64 	%rd4, %rd2, %rd3;
	ld.global.u8 	%rs1, [%rd4];
	shr.u16 	%rs2, %rs1, 6;
	st.global.u8 	[%rd4], %rs2;
	ld.global.u8 	%rs3, [%rd4+2];
	shr.u16 	%rs4, %rs3, 6;
	st.global.u8 	[%rd4+2], %rs4;
	ld.global.u8 	%rs5, [%rd4+1];
	shr.u16 	%rs6, %rs5, 6;
	st.global.u8 	[%rd4+1], %rs6;
$L__BB0_2:
	ret;

}
	// .globl	_Z20countPatternsInArrayP8PPMPixeliiPf
.visible .entry _Z20countPatternsInArrayP8PPMPixeliiPf(
	.param .u64 .ptr .align 1 _Z20countPatternsInArrayP8PPMPixeliiPf_param_0,
	.param .u32 _Z20countPatternsInArrayP8PPMPixeliiPf_param_1,
	.param .u32 _Z20countPatternsInArrayP8PPMPixeliiPf_param_2,
	.param .u64 .ptr .align 1 _Z20countPatternsInArrayP8PPMPixeliiPf_param_3
)
{
	.reg .pred 	%p<5>;
	.reg .b32 	%r<15>;
	.reg .b32 	%f<2>;
	.reg .b64 	%rd<9>;

	ld.param.u64 	%rd2, [_Z20countPatternsInArrayP8PPMPixeliiPf_param_0];
	ld.param.u32 	%r4, [_Z20countPatternsInArrayP8PPMPixeliiPf_param_1];
	ld.param.u32 	%r5, [_Z20countPatternsInArrayP8PPMPixeliiPf_param_2];
	ld.param.u64 	%rd3, [_Z20countPatternsInArrayP8PPMPixeliiPf_param_3];
	mov.u32 	%r6, %ctaid.z;
	mov.u32 	%r7, %tid.x;
	mad.lo.s32 	%r1, %r4, %r6, %r7;
	setp.ge.s32 	%p1, %r1, %r5;
	@%p1 bra 	$L__BB1_5;
	cvta.to.global.u64 	%rd4, %rd2;
	mul.wide.s32 	%rd5, %r1, 3;
	add.s64 	%rd1, %rd4, %rd5;
	ld.global.u8 	%r2, [%rd1];
	mov.u32 	%r8, %ctaid.x;
	setp.ne.s32 	%p2, %r8, %r2;
	@%p2 bra 	$L__BB1_5;
	ld.global.u8 	%r9, [%rd1+1];
	mov.u32 	%r3, %ctaid.y;
	shr.u32 	%r10, %r3, 2;
	setp.ne.s32 	%p3, %r10, %r9;
	@%p3 bra 	$L__BB1_5;
	ld.global.u8 	%r11, [%rd1+2];
	and.b32  	%r12, %r3, 3;
	setp.ne.s32 	%p4, %r12, %r11;
	@%p4 bra 	$L__BB1_5;
	shl.b32 	%r13, %r2, 4;
	add.s32 	%r14, %r13, %r3;
	cvta.to.global.u64 	%rd6, %rd3;
	mul.wide.u32 	%rd7, %r14, 4;
	add.s64 	%rd8, %rd6, %rd7;
	atom.global.add.f32 	%f1, [%rd8], 0f3F800000;
$L__BB1_5:
	ret;

}
	// .globl	_Z8divisionPff
.visible .entry _Z8divisionPff(
	.param .u64 .ptr .align 1 _Z8divisionPff_param_0,
	.param .f32 _Z8divisionPff_param_1
)
{
	.reg .b32 	%r<2>;
	.reg .b32 	%f<4>;
	.reg .b64 	%rd<5>;

	ld.param.u64 	%rd1, [_Z8divisionPff_param_0];
	ld.param.f32 	%f1, [_Z8divisionPff_param_1];
	cvta.to.global.u64 	%rd2, %rd1;
	mov.u32 	%r1, %tid.x;
	mul.wide.u32 	%rd3, %r1, 4;
	add.s64 	%rd4, %rd2, %rd3;
	ld.global.f32 	%f2, [%rd4];
	div.rn.f32 	%f3, %f2, %f1;
	st.global.f32 	[%rd4], %f3;
	ret;

}


// ===== COMPILED SASS (sm_100) =====

	.target	sm_100

	.elftype	@"ET_EXEC"


//--------------------- .note.nv.tkinfo           --------------------------
	.section	.note.nv.tkinfo,"",@"SHT_NOTE"
	.sectionflags	@"SHF_NOTE_NV_TKINFO"
	.tkinfo
        /*0018*/ 	.word	0x00000002
        /*0030*/ 	.string	""
        /*0030*/ 	.string	"ptxas"
        /*0030*/ 	.string	"Cuda compilation tools, release 13.0, V13.0.88"
        /*0030*/ 	.string	"Build cuda_13.0.r13.0/compiler.36424714_0"
        /*0030*/ 	.string	"-arch sm_100 -m 64 "



//--------------------- .note.nv.cuinfo           --------------------------
	.section	.note.nv.cuinfo,"",@"SHT_NOTE"
	.sectionflags	@"SHF_NOTE_NV_CUINFO"
        /*0018*/ 	.short	0x0002
        /*001a*/ 	.short	0x0064
        /*001c*/ 	.short	0x0082
	.zero		2


//--------------------- .nv.info                  --------------------------
	.section	.nv.info,"",@"SHT_CUDA_INFO"
	.align	4


	//----- nvinfo : EIATTR_REGCOUNT
	.align		4
        /*0000*/ 	.byte	0x04, 0x2f
        /*0002*/ 	.short	(.L_1 - .L_0)
	.align		4
.L_0:
        /*0004*/ 	.word	index@(_Z9normalizeP8PPMPixeli)
        /*0008*/ 	.word	0x0000000c


	//----- nvinfo : EIATTR_FRAME_SIZE
	.align		4
.L_1:
        /*000c*/ 	.byte	0x04, 0x11
        /*000e*/ 	.short	(.L_3 - .L_2)
	.align		4
.L_2:
        /*0010*/ 	.word	index@(_Z9normalizeP8PPMPixeli)
        /*0014*/ 	.word	0x00000000


	//----- nvinfo : EIATTR_REGCOUNT
	.align		4
.L_3:
        /*0018*/ 	.byte	0x04, 0x2f
        /*001a*/ 	.short	(.L_5 - .L_4)
	.align		4
.L_4:
        /*001c*/ 	.word	index@(_Z20countPatternsInArrayP8PPMPixeliiPf)
        /*0020*/ 	.word	0x0000000a


	//----- nvinfo : EIATTR_FRAME_SIZE
	.align		4
.L_5:
        /*0024*/ 	.byte	0x04, 0x11
        /*0026*/ 	.short	(.L_7 - .L_6)
	.align		4
.L_6:
        /*0028*/ 	.word	index@(_Z20countPatternsInArrayP8PPMPixeliiPf)
        /*002c*/ 	.word	0x00000000


	//----- nvinfo : EIATTR_REGCOUNT
	.align		4
.L_7:
        /*0030*/ 	.byte	0x04, 0x2f
        /*0032*/ 	.short	(.L_9 - .L_8)
	.align		4
.L_8:
        /*0034*/ 	.word	index@(_Z8divisionPff)
        /*0038*/ 	.word	0x00000010


	//----- nvinfo : EIATTR_FRAME_SIZE
	.align		4
.L_9:
        /*003c*/ 	.byte	0x04, 0x11
        /*003e*/ 	.short	(.L_11 - .L_10)
	.align		4
.L_10:
        /*0040*/ 	.word	index@($__internal_0_$__cuda_sm3x_div_rn_noftz_f32_slowpath)
        /*0044*/ 	.word	0x00000000


	//----- nvinfo : EIATTR_FRAME_SIZE
	.align		4
.L_11:
        /*0048*/ 	.byte	0x04, 0x11
        /*004a*/ 	.short	(.L_13 - .L_12)
	.align		4
.L_12:
        /*004c*/ 	.word	index@(_Z8divisionPff)
        /*0050*/ 	.word	0x00000000


	//----- nvinfo : EIATTR_MIN_STACK_SIZE
	.align		4
.L_13:
        /*0054*/ 	.byte	0x04, 0x12
        /*0056*/ 	.short	(.L_15 - .L_14)
	.align		4
.L_14:
        /*0058*/ 	.word	index@(_Z8divisionPff)
        /*005c*/ 	.word	0x00000000


	//----- nvinfo : EIATTR_MIN_STACK_SIZE
	.align		4
.L_15:
        /*0060*/ 	.byte	0x04, 0x12
        /*0062*/ 	.short	(.L_17 - .L_16)
	.align		4
.L_16:
        /*0064*/ 	.word	index@(_Z20countPatternsInArrayP8PPMPixeliiPf)
        /*0068*/ 	.word	0x00000000


	//----- nvinfo : EIATTR_MIN_STACK_SIZE
	.align		4
.L_17:
        /*006c*/ 	.byte	0x04, 0x12
        /*006e*/ 	.short	(.L_19 - .L_18)
	.align		4
.L_18:
        /*0070*/ 	.word	index@(_Z9normalizeP8PPMPixeli)
        /*0074*/ 	.word	0x00000000
.L_19:


//--------------------- .nv.compat                --------------------------
	.section	.nv.compat,"",@"SHT_CUDA_COMPAT_INFO"
	.align	4
        /*0000*/ 	.byte	0x02, 0x09, 0x00, 0x00, 0x02, 0x02, 0x01, 0x00, 0x02, 0x05, 0x05, 0x00, 0x03, 0x07, 0x01, 0x01
        /*0010*/ 	.byte	0x02, 0x03, 0x00, 0x00, 0x02, 0x06, 0x01, 0x00, 0x04, 0x0b, 0x08, 0x00, 0x01, 0x00, 0x00, 0x00
        /*0020*/ 	.byte	0x00, 0x00, 0x00, 0x00


//--------------------- .nv.info._Z8divisionPff   --------------------------
	.section	.nv.info._Z8divisionPff,"",@"SHT_CUDA_INFO"
	.sectionflags	@""
	.align	4


	//----- nvinfo : EIATTR_CUDA_API_VERSION
	.align		4
        /*0000*/ 	.byte	0x04, 0x37
        /*0002*/ 	.short	(.L_21 - .L_20)
.L_20:
        /*0004*/ 	.word	0x00000082


	//----- nvinfo : EIATTR_KPARAM_INFO
	.align		4
.L_21:
        /*0008*/ 	.byte	0x04, 0x17
        /*000a*/ 	.short	(.L_23 - .L_22)
.L_22:
        /*000c*/ 	.word	0x00000000
        /*0010*/ 	.short	0x0001
        /*0012*/ 	.short	0x0008
        /*0014*/ 	.byte	0x00, 0xf0, 0x11, 0x00


	//----- nvinfo : EIATTR_KPARAM_INFO
	.align		4
.L_23:
        /*0018*/ 	.byte	0x04, 0x17
        /*001a*/ 	.short	(.L_25 - .L_24)
.L_24:
        /*001c*/ 	.word	0x00000000
        /*0020*/ 	.short	0x0000
        /*0022*/ 	.short	0x0000
        /*0024*/ 	.byte	0x00, 0xf5, 0x21, 0x00


	//----- nvinfo : EIATTR_SPARSE_MMA_MASK
	.align		4
.L_25:
        /*0028*/ 	.byte	0x03, 0x50
        /*002a*/ 	.short	0x0000


	//----- nvinfo : EIATTR_MAXREG_COUNT
	.align		4
        /*002c*/ 	.byte	0x03, 0x1b
        /*002e*/ 	.short	0x00ff


	//----- nvinfo : EIATTR_MERCURY_ISA_VERSION
	.align		4
        /*0030*/ 	.byte	0x03, 0x5f
        /*0032*/ 	.short	0x0101


	//----- nvinfo : EIATTR_VRC_CTA_INIT_COUNT
	.align		4
        /*0034*/ 	.byte	0x02, 0x4a
	.zero		1
	.zero		1


	//----- nvinfo : EIATTR_EXIT_INSTR_OFFSETS
	.align		4
        /*0038*/ 	.byte	0x04, 0x1c
        /*003a*/ 	.short	(.L_27 - .L_26)


	//   ....[0]....
.L_26:
        /*003c*/ 	.word	0x00000150


	//----- nvinfo : EIATTR_CRS_STACK_SIZE
	.align		4
.L_27:
        /*0040*/ 	.byte	0x04, 0x1e
        /*0042*/ 	.short	(.L_29 - .L_28)
.L_28:
        /*0044*/ 	.word	0x00000000


	//----- nvinfo : EIATTR_CBANK_PARAM_SIZE
	.align		4
.L_29:
        /*0048*/ 	.byte	0x03, 0x19
        /*004a*/ 	.short	0x000c


	//----- nvinfo : EIATTR_PARAM_CBANK
	.align		4
        /*004c*/ 	.byte	0x04, 0x0a
        /*004e*/ 	.short	(.L_31 - .L_30)
	.align		4
.L_30:
        /*0050*/ 	.word	index@(.nv.constant0._Z8divisionPff)
        /*0054*/ 	.short	0x0380
        /*0056*/ 	.short	0x000c


	//----- nvinfo : EIATTR_SW_WAR
	.align		4
.L_31:
        /*0058*/ 	.byte	0x04, 0x36
        /*005a*/ 	.short	(.L_33 - .L_32)
.L_32:
        /*005c*/ 	.word	0x00000008
.L_33:


//--------------------- .nv.info._Z20countPatternsInArrayP8PPMPixeliiPf --------------------------
	.section	.nv.info._Z20countPatternsInArrayP8PPMPixeliiPf,"",@"SHT_CUDA_INFO"
	.sectionflags	@""
	.align	4


	//----- nvinfo : EIATTR_CUDA_API_VERSION
	.align		4
        /*0000*/ 	.byte	0x04, 0x37
        /*0002*/ 	.short	(.L_35 - .L_34)
.L_34:
        /*0004*/ 	.word	0x00000082


	//----- nvinfo : EIATTR_KPARAM_INFO
	.align		4
.L_35:
        /*0008*/ 	.byte	0x04, 0x17
        /*000a*/ 	.short	(.L_37 - .L_36)
.L_36:
        /*000c*/ 	.word	0x00000000
        /*0010*/ 	.short	0x0003
        /*0012*/ 	.short	0x0010
        /*0014*/ 	.byte	0x00, 0xf5, 0x21, 0x00


	//----- nvinfo : EIATTR_KPARAM_INFO
	.align		4
.L_37:
        /*0018*/ 	.byte	0x04, 0x17
        /*001a*/ 	.short	(.L_39 - .L_38)
.L_38:
        /*001c*/ 	.word	0x00000000
        /*0020*/ 	.short	0x0002
        /*0022*/ 	.short	0x000c
        /*0024*/ 	.byte	0x00, 0xf0, 0x11, 0x00


	//----- nvinfo : EIATTR_KPARAM_INFO
	.align		4
.L_39:
        /*0028*/ 	.byte	0x04, 0x17
        /*002a*/ 	.short	(.L_41 - .L_40)
.L_40:
        /*002c*/ 	.word	0x00000000
        /*0030*/ 	.short	0x0001
        /*0032*/ 	.short	0x0008
        /*0034*/ 	.byte	0x00, 0xf0, 0x11, 0x00


	//----- nvinfo : EIATTR_KPARAM_INFO
	.align		4
.L_41:
        /*0038*/ 	.byte	0x04, 0x17
        /*003a*/ 	.short	(.L_43 - .L_42)
.L_42:
        /*003c*/ 	.word	0x00000000
        /*0040*/ 	.short	0x0000
        /*0042*/ 	.short	0x0000
        /*0044*/ 	.byte	0x00, 0xf5, 0x21, 0x00


	//----- nvinfo : EIATTR_SPARSE_MMA_MASK
	.align		4
.L_43:
        /*0048*/ 	.byte	0x03, 0x50
        /*004a*/ 	.short	0x0000


	//----- nvinfo : EIATTR_MAXREG_COUNT
	.align		4
        /*004c*/ 	.byte	0x03, 0x1b
        /*004e*/ 	.short	0x00ff


	//----- nvinfo : EIATTR_MERCURY_ISA_VERSION
	.align		4
        /*0050*/ 	.byte	0x03, 0x5f
        /*0052*/ 	.short	0x0101


	//----- nvinfo : EIATTR_VRC_CTA_INIT_COUNT
	.align		4
        /*0054*/ 	.byte	0x02, 0x4a
	.zero		1
	.zero		1


	//----- nvinfo : EIATTR_EXIT_INSTR_OFFSETS
	.align		4
        /*0058*/ 	.byte	0x04, 0x1c
        /*005a*/ 	.short	(.L_45 - .L_44)


	//   ....[0]....
.L_44:
        /*005c*/ 	.word	0x00000060


	//   ....[1]....
        /*0060*/ 	.word	0x000000d0


	//   ....[2]....
        /*0064*/ 	.word	0x00000120


	//   ....[3]....
        /*0068*/ 	.word	0x00000160


	//   ....[4]....
        /*006c*/ 	.word	0x000001c0


	//----- nvinfo : EIATTR_CBANK_PARAM_SIZE
	.align		4
.L_45:
        /*0070*/ 	.byte	0x03, 0x19
        /*0072*/ 	.short	0x0018


	//----- nvinfo : EIATTR_PARAM_CBANK
	.align		4
        /*0074*/ 	.byte	0x04, 0x0a
        /*0076*/ 	.short	(.L_47 - .L_46)
	.align		4
.L_46:
        /*0078*/ 	.word	index@(.nv.constant0._Z20countPatternsInArrayP8PPMPixeliiPf)
        /*007c*/ 	.short	0x0380
        /*007e*/ 	.short	0x0018


	//----- nvinfo : EIATTR_SW_WAR
	.align		4
.L_47:
        /*0080*/ 	.byte	0x04, 0x36
        /*0082*/ 	.short	(.L_49 - .L_48)
.L_48:
        /*0084*/ 	.word	0x00000008
.L_49:


//--------------------- .nv.info._Z9normalizeP8PPMPixeli --------------------------
	.section	.nv.info._Z9normalizeP8PPMPixeli,"",@"SHT_CUDA_INFO"
	.sectionflags	@""
	.align	4


	//----- nvinfo : EIATTR_CUDA_API_VERSION
	.align		4
        /*0000*/ 	.byte	0x04, 0x37
        /*0002*/ 	.short	(.L_51 - .L_50)
.L_50:
        /*0004*/ 	.word	0x00000082


	//----- nvinfo : EIATTR_KPARAM_INFO
	.align		4
.L_51:
        /*0008*/ 	.byte	0x04, 0x17
        /*000a*/ 	.short	(.L_53 - .L_52)
.L_52:
        /*000c*/ 	.word	0x00000000
        /*0010*/ 	.short	0x0001
        /*0012*/ 	.short	0x0008
        /*0014*/ 	.byte	0x00, 0xf0, 0x11, 0x00


	//----- nvinfo : EIATTR_KPARAM_INFO
	.align		4
.L_53:
        /*0018*/ 	.byte	0x04, 0x17
        /*001a*/ 	.short	(.L_55 - .L_54)
.L_54:
        /*001c*/ 	.word	0x00000000
        /*0020*/ 	.short	0x0000
        /*0022*/ 	.short	0x0000
        /*0024*/ 	.byte	0x00, 0xf5, 0x21, 0x00


	//----- nvinfo : EIATTR_SPARSE_MMA_MASK
	.align		4
.L_55:
        /*0028*/ 	.byte	0x03, 0x50
        /*002a*/ 	.short	0x0000


	//----- nvinfo : EIATTR_MAXREG_COUNT
	.align		4
        /*002c*/ 	.byte	0x03, 0x1b
        /*002e*/ 	.short	0x00ff


	//----- nvinfo : EIATTR_MERCURY_ISA_VERSION
	.align		4
        /*0030*/ 	.byte	0x03, 0x5f
        /*0032*/ 	.short	0x0101


	//----- nvinfo : EIATTR_VRC_CTA_INIT_COUNT
	.align		4
        /*0034*/ 	.byte	0x02, 0x4a
	.zero		1
	.zero		1


	//----- nvinfo : EIATTR_EXIT_INSTR_OFFSETS
	.align		4
        /*0038*/ 	.byte	0x04, 0x1c
        /*003a*/ 	.short	(.L_57 - .L_56)


	//   ....[0]....
.L_56:
        /*003c*/ 	.word	0x00000070


	//   ....[1]....
        /*0040*/ 	.word	0x00000140


	//----- nvinfo : EIATTR_CBANK_PARAM_SIZE
	.align		4
.L_57:
        /*0044*/ 	.byte	0x03, 0x19
        /*0046*/ 	.short	0x000c


	//----- nvinfo : EIATTR_PARAM_CBANK
	.align		4
        /*0048*/ 	.byte	0x04, 0x0a
        /*004a*/ 	.short	(.L_59 - .L_58)
	.align		4
.L_58:
        /*004c*/ 	.word	index@(.nv.constant0._Z9normalizeP8PPMPixeli)
        /*0050*/ 	.short	0x0380
        /*0052*/ 	.short	0x000c


	//----- nvinfo : EIATTR_SW_WAR
	.align		4
.L_59:
        /*0054*/ 	.byte	0x04, 0x36
        /*0056*/ 	.short	(.L_61 - .L_60)
.L_60:
        /*0058*/ 	.word	0x00000008
.L_61:


//--------------------- .nv.callgraph             --------------------------
	.section	.nv.callgraph,"",@"SHT_CUDA_CALLGRAPH"
	.align	4
	.sectionentsize	8
	.align		4
        /*0000*/ 	.word	0x00000000
	.align		4
        /*0004*/ 	.word	0xffffffff
	.align		4
        /*0008*/ 	.word	0x00000000
	.align		4
        /*000c*/ 	.word	0xfffffffe
	.align		4
        /*0010*/ 	.word	0x00000000
	.align		4
        /*0014*/ 	.word	0xfffffffd
	.align		4
        /*0018*/ 	.word	0x00000000
	.align		4
        /*001c*/ 	.word	0xfffffffc


//--------------------- .text._Z8divisionPff      --------------------------
	.section	.text._Z8divisionPff,"ax",@progbits
	.align	128
        .global         _Z8divisionPff
        .type           _Z8divisionPff,@function
        .size           _Z8divisionPff,(.L_x_16 - _Z8divisionPff)
        .other          _Z8divisionPff,@"STO_CUDA_ENTRY STV_DEFAULT"
_Z8divisionPff:
.text._Z8divisionPff:
[----:B------:R-:W-:Y:S01]  /*0000*/  LDC R1, c[0x0][0x37c] ;  /* 0x0000df00ff017b82 */ /* 0x000fe20000000800 */
[----:B------:R-:W0:Y:S07]  /*0010*/  S2R R3, SR_TID.X ;  /* 0x0000000000037919 */ /* 0x000e2e0000002100 */
[----:B------:R-:W0:Y:S01]  /*0020*/  LDC.64 R4, c[0x0][0x380] ;  /* 0x0000e000ff047b82 */ /* 0x000e220000000a00 */
[----:B------:R-:W1:Y:S07]  /*0030*/  LDCU.64 UR4, c[0x0][0x358] ;  /* 0x00006b00ff0477ac */ /* 0x000e6e0008000a00 */
[----:B------:R-:W2:Y:S01]  /*0040*/  LDC R7, c[0x0][0x388] ;  /* 0x0000e200ff077b82 */ /* 0x000ea20000000800 */
[----:B0-----:R-:W-:-:S05]  /*0050*/  IMAD.WIDE.U32 R4, R3, 0x4, R4 ;  /* 0x0000000403047825 */ /* 0x001fca00078e0004 */
[----:B-1----:R-:W3:Y:S01]  /*0060*/  LDG.E R0, desc[UR4][R4.64] ;  /* 0x0000000404007981 */ /* 0x002ee2000c1e1900 */
[----:B--2---:R-:W0:Y:S01]  /*0070*/  MUFU.RCP R2, R7 ;  /* 0x0000000700027308 */ /* 0x004e220000001000 */
[----:B------:R-:W-:Y:S01]  /*0080*/  BSSY.RECONVERGENT B0, `(.L_x_0) ;  /* 0x000000b000007945 */ /* 0x000fe20003800200 */
[----:B0-----:R-:W-:-:S04]  /*0090*/  FFMA R3, R2, -R7, 1 ;  /* 0x3f80000002037423 */ /* 0x001fc80000000807 */
[----:B------:R-:W-:Y:S02]  /*00a0*/  FFMA R3, R2, R3, R2 ;  /* 0x0000000302037223 */ /* 0x000fe40000000002 */
[----:B---3--:R-:W0:Y:S02]  /*00b0*/  FCHK P0, R0, R7 ;  /* 0x0000000700007302 */ /* 0x008e240000000000 */
[----:B------:R-:W-:-:S04]  /*00c0*/  FFMA R2, R0, R3, RZ ;  /* 0x0000000300027223 */ /* 0x000fc800000000ff */
[----:B------:R-:W-:-:S04]  /*00d0*/  FFMA R6, R2, -R7, R0 ;  /* 0x8000000702067223 */ /* 0x000fc80000000000 */
[----:B------:R-:W-:Y:S01]  /*00e0*/  FFMA R3, R3, R6, R2 ;  /* 0x0000000603037223 */ /* 0x000fe20000000002 */
[----:B0-----:R-:W-:Y:S06]  /*00f0*/  @!P0 BRA `(.L_x_1) ;  /* 0x00000000000c8947 */ /* 0x001fec0003800000 */
[----:B------:R-:W-:-:S07]  /*0100*/  MOV R2, 0x120 ;  /* 0x0000012000027802 */ /* 0x000fce0000000f00 */
[----:B------:R-:W-:Y:S05]  /*0110*/  CALL.REL.NOINC `($__internal_0_$__cuda_sm3x_div_rn_noftz_f32_slowpath) ;  /* 0x0000000000107944 */ /* 0x000fea0003c00000 */
[----:B------:R-:W-:-:S07]  /*0120*/  IMAD.MOV.U32 R3, RZ, RZ, R0 ;  /* 0x000000ffff037224 */ /* 0x000fce00078e0000 */
.L_x_1:
[----:B------:R-:W-:Y:S05]  /*0130*/  BSYNC.RECONVERGENT B0 ;  /* 0x0000000000007941 */ /* 0x000fea0003800200 */
.L_x_0:
[----:B------:R-:W-:Y:S01]  /*0140*/  STG.E desc[UR4][R4.64], R3 ;  /* 0x0000000304007986 */ /* 0x000fe2000c101904 */
[----:B------:R-:W-:Y:S05]  /*0150*/  EXIT ;  /* 0x000000000000794d */ /* 0x000fea0003800000 */
        .weak           $__internal_0_$__cuda_sm3x_div_rn_noftz_f32_slowpath
        .type           $__internal_0_$__cuda_sm3x_div_rn_noftz_f32_slowpath,@function
        .size           $__internal_0_$__cuda_sm3x_div_rn_noftz_f32_slowpath,(.L_x_16 - $__internal_0_$__cuda_sm3x_div_rn_noftz_f32_slowpath)
$__internal_0_$__cuda_sm3x_div_rn_noftz_f32_slowpath:
[----:B------:R-:W0:Y:S01]  /*0160*/  LDC R3, c[0x0][0x388] ;  /* 0x0000e200ff037b82 */ /* 0x000e220000000800 */
[--C-:B------:R-:W-:Y:S01]  /*0170*/  SHF.R.U32.HI R6, RZ, 0x17, R0.reuse ;  /* 0x00000017ff067819 */ /* 0x100fe20000011600 */
[----:B------:R-:W1:Y:S01]  /*0180*/  LDCU UR6, c[0x0][0x388] ;  /* 0x00007100ff0677ac */ /* 0x000e620008000800 */
[----:B------:R-:W-:Y:S01]  /*0190*/  BSSY.RECONVERGENT B1, `(.L_x_2) ;  /* 0x0000064000017945 */ /* 0x000fe20003800200 */
[----:B------:R-:W-:Y:S01]  /*01a0*/  IMAD.MOV.U32 R8, RZ, RZ, R0 ;  /* 0x000000ffff087224 */ /* 0x000fe200078e0000 */
[----:B------:R-:W-:-:S05]  /*01b0*/  LOP3.LUT R6, R6, 0xff, RZ, 0xc0, !PT ;  /* 0x000000ff06067812 */ /* 0x000fca00078ec0ff */
[----:B------:R-:W-:Y:S02]  /*01c0*/  VIADD R11, R6, 0xffffffff ;  /* 0xffffffff060b7836 */ /* 0x000fe40000000000 */
[----:B-1----:R-:W-:Y:S01]  /*01d0*/  IMAD.U32 R9, RZ, RZ, UR6 ;  /* 0x00000006ff097e24 */ /* 0x002fe2000f8e00ff */
[----:B0-----:R-:W-:-:S04]  /*01e0*/  SHF.R.U32.HI R7, RZ, 0x17, R3 ;  /* 0x00000017ff077819 */ /* 0x001fc80000011603 */
[----:B------:R-:W-:-:S05]  /*01f0*/  LOP3.LUT R7, R7, 0xff, RZ, 0xc0, !PT ;  /* 0x000000ff07077812 */ /* 0x000fca00078ec0ff */
[----:B------:R-:W-:-:S05]  /*0200*/  VIADD R12, R7, 0xffffffff ;  /* 0xffffffff070c7836 */ /* 0x000fca0000000000 */
[----:B------:R-:W-:-:S04]  /*0210*/  ISETP.GT.U32.AND P0, PT, R12, 0xfd, PT ;  /* 0x000000fd0c00780c */ /* 0x000fc80003f04070 */
[----:B------:R-:W-:-:S13]  /*0220*/  ISETP.GT.U32.OR P0, PT, R11, 0xfd, P0 ;  /* 0x000000fd0b00780c */ /* 0x000fda0000704470 */
[----:B------:R-:W-:Y:S01]  /*0230*/  @!P0 IMAD.MOV.U32 R10, RZ, RZ, RZ ;  /* 0x000000ffff0a8224 */ /* 0x000fe200078e00ff */
[----:B------:R-:W-:Y:S06]  /*0240*/  @!P0 BRA `(.L_x_3) ;  /* 0x00000000005c8947 */ /* 0x000fec0003800000 */
[----:B------:R-:W-:Y:S02]  /*0250*/  FSETP.GTU.FTZ.AND P1, PT, |R3|, +INF , PT ;  /* 0x7f8000000300780b */ /* 0x000fe40003f3c200 */
[----:B------:R-:W-:-:S04]  /*0260*/  FSETP.GTU.FTZ.AND P0, PT, |R0|, +INF , PT ;  /* 0x7f8000000000780b */ /* 0x000fc80003f1c200 */
[----:B------:R-:W-:-:S13]  /*0270*/  PLOP3.LUT P0, PT, P0, P1, PT, 0xf8, 0x8f ;  /* 0x00000000008f781c */ /* 0x000fda0000703f70 */
[----:B------:R-:W-:Y:S05]  /*0280*/  @P0 BRA `(.L_x_4) ;  /* 0x00000004004c0947 */ /* 0x000fea0003800000 */
[----:B------:R-:W-:-:S13]  /*0290*/  LOP3.LUT P0, RZ, R9, 0x7fffffff, R8, 0xc8, !PT ;  /* 0x7fffffff09ff7812 */ /* 0x000fda000780c808 */
[----:B------:R-:W-:Y:S05]  /*02a0*/  @!P0 BRA `(.L_x_5) ;  /* 0x00000004003c8947 */ /* 0x000fea0003800000 */
[C---:B------:R-:W-:Y:S02]  /*02b0*/  FSETP.NEU.FTZ.AND P2, PT, |R0|.reuse, +INF , PT ;  /* 0x7f8000000000780b */ /* 0x040fe40003f5d200 */
[----:B------:R-:W-:Y:S02]  /*02c0*/  FSETP.NEU.FTZ.AND P1, PT, |R3|, +INF , PT ;  /* 0x7f8000000300780b */ /* 0x000fe40003f3d200 */
[----:B------:R-:W-:-:S11]  /*02d0*/  FSETP.NEU.FTZ.AND P0, PT, |R0|, +INF , PT ;  /* 0x7f8000000000780b */ /* 0x000fd60003f1d200 */
[----:B------:R-:W-:Y:S05]  /*02e0*/  @!P1 BRA !P2, `(.L_x_5) ;  /* 0x00000004002c9947 */ /* 0x000fea0005000000 */
[----:B------:R-:W-:-:S04]  /*02f0*/  LOP3.LUT P2, RZ, R8, 0x7fffffff, RZ, 0xc0, !PT ;  /* 0x7fffffff08ff7812 */ /* 0x000fc8000784c0ff */
[----:B------:R-:W-:-:S13]  /*0300*/  PLOP3.LUT P1, PT, P1, P2, PT, 0x2f, 0xf2 ;  /* 0x0000000000f2781c */ /* 0x000fda0000f24577 */
[----:B------:R-:W-:Y:S05]  /*0310*/  @P1 BRA `(.L_x_6) ;  /* 0x0000000400181947 */ /* 0x000fea0003800000 */
[----:B------:R-:W-:-:S04]  /*0320*/  LOP3.LUT P1, RZ, R9, 0x7fffffff, RZ, 0xc0, !PT ;  /* 0x7fffffff09ff7812 */ /* 0x000fc8000782c0ff */
[----:B------:R-:W-:-:S13]  /*0330*/  PLOP3.LUT P0, PT, P0, P1, PT, 0x2f, 0xf2 ;  /* 0x0000000000f2781c */ /* 0x000fda0000702577 */
[----:B------:R-:W-:Y:S05]  /*0340*/  @P0 BRA `(.L_x_7) ;  /* 0x0000000400000947 */ /* 0x000fea0003800000 */
[----:B------:R-:W-:Y:S02]  /*0350*/  ISETP.GE.AND P0, PT, R11, RZ, PT ;  /* 0x000000ff0b00720c */ /* 0x000fe40003f06270 */
[----:B------:R-:W-:-:S11]  /*0360*/  ISETP.GE.AND P1, PT, R12, RZ, PT ;  /* 0x000000ff0c00720c */ /* 0x000fd60003f26270 */
[----:B------:R-:W-:Y:S02]  /*0370*/  @P0 IMAD.MOV.U32 R10, RZ, RZ, RZ ;  /* 0x000000ffff0a0224 */ /* 0x000fe400078e00ff */
[----:B------:R-:W-:Y:S01]  /*0380*/  @!P0 FFMA R8, R0, 1.84467440737095516160e+19, RZ ;  /* 0x5f80000000088823 */ /* 0x000fe200000000ff */
[----:B------:R-:W-:Y:S02]  /*0390*/  @!P0 IMAD.MOV.U32 R10, RZ, RZ, -0x40 ;  /* 0xffffffc0ff0a8424 */ /* 0x000fe400078e00ff */
[----:B------:R-:W-:Y:S02]  /*03a0*/  @!P1 FFMA R9, R3, 1.84467440737095516160e+19, RZ ;  /* 0x5f80000003099823 */ /* 0x000fe400000000ff */
[----:B------:R-:W-:-:S07]  /*03b0*/  @!P1 VIADD R10, R10, 0x40 ;  /* 0x000000400a0a9836 */ /* 0x000fce0000000000 */
.L_x_3:
[----:B------:R-:W-:Y:S01]  /*03c0*/  LEA R0, R7, 0xc0800000, 0x17 ;  /* 0xc080000007007811 */ /* 0x000fe200078eb8ff */
[----:B------:R-:W-:Y:S01]  /*03d0*/  VIADD R6, R6, 0xffffff81 ;  /* 0xffffff8106067836 */ /* 0x000fe20000000000 */
[----:B------:R-:W-:Y:S03]  /*03e0*/  BSSY.RECONVERGENT B2, `(.L_x_8) ;  /* 0x0000035000027945 */ /* 0x000fe60003800200 */
[----:B------:R-:W-:Y:S01]  /*03f0*/  IMAD.IADD R9, R9, 0x1, -R0 ;  /* 0x0000000109097824 */ /* 0x000fe200078e0a00 */
[C---:B------:R-:W-:Y:S01]  /*0400*/  IADD3 R7, PT, PT, R6.reuse, 0x7f, -R7 ;  /* 0x0000007f06077810 */ /* 0x040fe20007ffe807 */
[----:B------:R-:W-:Y:S02]  /*0410*/  IMAD R0, R6, -0x800000, R8 ;  /* 0xff80000006007824 */ /* 0x000fe400078e0208 */
[----:B------:R-:W0:Y:S01]  /*0420*/  MUFU.RCP R3, R9 ;  /* 0x0000000900037308 */ /* 0x000e220000001000 */
[----:B------:R-:W-:Y:S01]  /*0430*/  FADD.FTZ R11, -R9, -RZ ;  /* 0x800000ff090b7221 */ /* 0x000fe20000010100 */
[----:B------:R-:W-:-:S03]  /*0440*/  IMAD.IADD R7, R7, 0x1, R10 ;  /* 0x0000000107077824 */ /* 0x000fc600078e020a */
[----:B0-----:R-:W-:-:S04]  /*0450*/  FFMA R12, R3, R11, 1 ;  /* 0x3f800000030c7423 */ /* 0x001fc8000000000b */
[----:B------:R-:W-:-:S04]  /*0460*/  FFMA R12, R3, R12, R3 ;  /* 0x0000000c030c7223 */ /* 0x000fc80000000003 */
[----:B------:R-:W-:-:S04]  /*0470*/  FFMA R3, R0, R12, RZ ;  /* 0x0000000c00037223 */ /* 0x000fc800000000ff */
[----:B------:R-:W-:-:S04]  /*0480*/  FFMA R8, R11, R3, R0 ;  /* 0x000000030b087223 */ /* 0x000fc80000000000 */
[----:B------:R-:W-:-:S04]  /*0490*/  FFMA R13, R12, R8, R3 ;  /* 0x000000080c0d7223 */ /* 0x000fc80000000003 */
[----:B------:R-:W-:-:S04]  /*04a0*/  FFMA R8, R11, R13, R0 ;  /* 0x0000000d0b087223 */ /* 0x000fc80000000000 */
[----:B------:R-:W-:-:S05]  /*04b0*/  FFMA R0, R12, R8, R13 ;  /* 0x000000080c007223 */ /* 0x000fca000000000d */
[----:B------:R-:W-:-:S04]  /*04c0*/  SHF.R.U32.HI R3, RZ, 0x17, R0 ;  /* 0x00000017ff037819 */ /* 0x000fc80000011600 */
[----:B------:R-:W-:-:S05]  /*04d0*/  LOP3.LUT R3, R3, 0xff, RZ, 0xc0, !PT ;  /* 0x000000ff03037812 */ /* 0x000fca00078ec0ff */
[----:B------:R-:W-:-:S04]  /*04e0*/  IMAD.IADD R9, R3, 0x1, R7 ;  /* 0x0000000103097824 */ /* 0x000fc800078e0207 */
[----:B------:R-:W-:-:S05]  /*04f0*/  VIADD R3, R9, 0xffffffff ;  /* 0xffffffff09037836 */ /* 0x000fca0000000000 */
[----:B------:R-:W-:-:S13]  /*0500*/  ISETP.GE.U32.AND P0, PT, R3, 0xfe, PT ;  /* 0x000000fe0300780c */ /* 0x000fda0003f06070 */
[----:B------:R-:W-:Y:S05]  /*0510*/  @!P0 BRA `(.L_x_9) ;  /* 0x0000000000808947 */ /* 0x000fea0003800000 */
[----:B------:R-:W-:-:S13]  /*0520*/  ISETP.GT.AND P0, PT, R9, 0xfe, PT ;  /* 0x000000fe0900780c */ /* 0x000fda0003f04270 */
[----:B------:R-:W-:Y:S05]  /*0530*/  @P0 BRA `(.L_x_10) ;  /* 0x00000000006c0947 */ /* 0x000fea0003800000 */
[----:B------:R-:W-:-:S13]  /*0540*/  ISETP.GE.AND P0, PT, R9, 0x1, PT ;  /* 0x000000010900780c */ /* 0x000fda0003f06270 */
[----:B------:R-:W-:Y:S05]  /*0550*/  @P0 BRA `(.L_x_11) ;  /* 0x0000000000740947 */ /* 0x000fea0003800000 */
[----:B------:R-:W-:Y:S02]  /*0560*/  ISETP.GE.AND P0, PT, R9, -0x18, PT ;  /* 0xffffffe80900780c */ /* 0x000fe40003f06270 */
[----:B------:R-:W-:-:S11]  /*0570*/  LOP3.LUT R0, R0, 0x80000000, RZ, 0xc0, !PT ;  /* 0x8000000000007812 */ /* 0x000fd600078ec0ff */
[----:B------:R-:W-:Y:S05]  /*0580*/  @!P0 BRA `(.L_x_11) ;  /* 0x0000000000688947 */ /* 0x000fea0003800000 */
[CCC-:B------:R-:W-:Y:S01]  /*0590*/  FFMA.RZ R3, R12.reuse, R8.reuse, R13.reuse ;  /* 0x000000080c037223 */ /* 0x1c0fe2000000c00d */
[CCC-:B------:R-:W-:Y:S01]  /*05a0*/  FFMA.RM R6, R12.reuse, R8.reuse, R13.reuse ;  /* 0x000000080c067223 */ /* 0x1c0fe2000000400d */
[C---:B------:R-:W-:Y:S02]  /*05b0*/  ISETP.NE.AND P2, PT, R9.reuse, RZ, PT ;  /* 0x000000ff0900720c */ /* 0x040fe40003f45270 */
[----:B------:R-:W-:Y:S02]  /*05c0*/  ISETP.NE.AND P1, PT, R9, RZ, PT ;  /* 0x000000ff0900720c */ /* 0x000fe40003f25270 */
[----:B------:R-:W-:Y:S01]  /*05d0*/  LOP3.LUT R7, R3, 0x7fffff, RZ, 0xc0, !PT ;  /* 0x007fffff03077812 */ /* 0x000fe200078ec0ff */
[----:B------:R-:W-:Y:S01]  /*05e0*/  FFMA.RP R3, R12, R8, R13 ;  /* 0x000000080c037223 */ /* 0x000fe2000000800d */
[----:B------:R-:W-:Y:S02]  /*05f0*/  VIADD R8, R9, 0x20 ;  /* 0x0000002009087836 */ /* 0x000fe40000000000 */
[----:B------:R-:W-:Y:S01]  /*0600*/  LOP3.LUT R7, R7, 0x800000, RZ, 0xfc, !PT ;  /* 0x0080000007077812 */ /* 0x000fe200078efcff */
[----:B------:R-:W-:Y:S01]  /*0610*/  IMAD.MOV R9, RZ, RZ, -R9 ;  /* 0x000000ffff097224 */ /* 0x000fe200078e0a09 */
[----:B------:R-:W-:-:S02]  /*0620*/  FSETP.NEU.FTZ.AND P0, PT, R3, R6, PT ;  /* 0x000000060300720b */ /* 0x000fc40003f1d000 */
[----:B------:R-:W-:Y:S02]  /*0630*/  SHF.L.U32 R8, R7, R8, RZ ;  /* 0x0000000807087219 */ /* 0x000fe400000006ff */
[----:B------:R-:W-:Y:S02]  /*0640*/  SEL R6, R9, RZ, P2 ;  /* 0x000000ff09067207 */ /* 0x000fe40001000000 */
[----:B------:R-:W-:Y:S02]  /*0650*/  ISETP.NE.AND P1, PT, R8, RZ, P1 ;  /* 0x000000ff0800720c */ /* 0x000fe40000f25270 */
[----:B------:R-:W-:Y:S02]  /*0660*/  SHF.R.U32.HI R6, RZ, R6, R7 ;  /* 0x00000006ff067219 */ /* 0x000fe40000011607 */
[----:B------:R-:W-:Y:S02]  /*0670*/  PLOP3.LUT P0, PT, P0, P1, PT, 0xf8, 0x8f ;  /* 0x00000000008f781c */ /* 0x000fe40000703f70 */
[----:B------:R-:W-:-:S02]  /*0680*/  SHF.R.U32.HI R8, RZ, 0x1, R6 ;  /* 0x00000001ff087819 */ /* 0x000fc40000011606 */
[----:B------:R-:W-:-:S04]  /*0690*/  SEL R3, RZ, 0x1, !P0 ;  /* 0x00000001ff037807 */ /* 0x000fc80004000000 */
[----:B------:R-:W-:-:S04]  /*06a0*/  LOP3.LUT R3, R3, 0x1, R8, 0xf8, !PT ;  /* 0x0000000103037812 */ /* 0x000fc800078ef808 */
[----:B------:R-:W-:-:S05]  /*06b0*/  LOP3.LUT R3, R3, R6, RZ, 0xc0, !PT ;  /* 0x0000000603037212 */ /* 0x000fca00078ec0ff */
[----:B------:R-:W-:-:S05]  /*06c0*/  IMAD.IADD R3, R8, 0x1, R3 ;  /* 0x0000000108037824 */ /* 0x000fca00078e0203 */
[----:B------:R-:W-:Y:S01]  /*06d0*/  LOP3.LUT R0, R3, R0, RZ, 0xfc, !PT ;  /* 0x0000000003007212 */ /* 0x000fe200078efcff */
[----:B------:R-:W-:Y:S06]  /*06e0*/  BRA `(.L_x_11) ;  /* 0x0000000000107947 */ /* 0x000fec0003800000 */
.L_x_10:
[----:B------:R-:W-:-:S04]  /*06f0*/  LOP3.LUT R0, R0, 0x80000000, RZ, 0xc0, !PT ;  /* 0x8000000000007812 */ /* 0x000fc800078ec0ff */
[----:B------:R-:W-:Y:S01]  /*0700*/  LOP3.LUT R0, R0, 0x7f800000, RZ, 0xfc, !PT ;  /* 0x7f80000000007812 */ /* 0x000fe200078efcff */
[----:B------:R-:W-:Y:S06]  /*0710*/  BRA `(.L_x_11) ;  /* 0x0000000000047947 */ /* 0x000fec0003800000 */
.L_x_9:
[----:B------:R-:W-:-:S07]  /*0720*/  IMAD R0, R7, 0x800000, R0 ;  /* 0x0080000007007824 */ /* 0x000fce00078e0200 */
.L_x_11:
[----:B------:R-:W-:Y:S05]  /*0730*/  BSYNC.RECONVERGENT B2 ;  /* 0x0000000000027941 */ /* 0x000fea0003800200 */
.L_x_8:
[----:B------:R-:W-:Y:S05]  /*0740*/  BRA `(.L_x_12) ;  /* 0x0000000000207947 */ /* 0x000fea0003800000 */
.L_x_7:
[----:B------:R-:W-:-:S04]  /*0750*/  LOP3.LUT R0, R9, 0x80000000, R8, 0x48, !PT ;  /* 0x8000000009007812 */ /* 0x000fc800078e4808 */
[----:B------:R-:W-:Y:S01]  /*0760*/  LOP3.LUT R0, R0, 0x7f800000, RZ, 0xfc, !PT ;  /* 0x7f80000000007812 */ /* 0x000fe200078efcff */
[----:B------:R-:W-:Y:S06]  /*0770*/  BRA `(.L_x_12) ;  /* 0x0000000000147947 */ /* 0x000fec0003800000 */
.L_x_6:
[----:B------:R-:W-:Y:S01]  /*0780*/  LOP3.LUT R0, R9, 0x80000000, R8, 0x48, !PT ;  /* 0x8000000009007812 */ /* 0x000fe200078e4808 */
[----:B------:R-:W-:Y:S06]  /*0790*/  BRA `(.L_x_12) ;  /* 0x00000000000c7947 */ /* 0x000fec0003800000 */
.L_x_5:
[----:B------:R-:W0:Y:S01]  /*07a0*/  MUFU.RSQ R0, -QNAN ;  /* 0xffc0000000007908 */ /* 0x000e220000001400 */
[----:B------:R-:W-:Y:S05]  /*07b0*/  BRA `(.L_x_12) ;  /* 0x0000000000047947 */ /* 0x000fea0003800000 */
.L_x_4:
[----:B------:R-:W-:-:S07]  /*07c0*/  FADD.FTZ R0, R0, R3 ;  /* 0x0000000300007221 */ /* 0x000fce0000010000 */
.L_x_12:
[----:B------:R-:W-:Y:S05]  /*07d0*/  BSYNC.RECONVERGENT B1 ;  /* 0x0000000000017941 */ /* 0x000fea0003800200 */
.L_x_2:
[----:B------:R-:W-:-:S04]  /*07e0*/  IMAD.MOV.U32 R3, RZ, RZ, 0x0 ;  /* 0x00000000ff037424 */ /* 0x000fc800078e00ff */
[----:B0-----:R-:W-:Y:S05]  /*07f0*/  RET.REL.NODEC R2 `(_Z8divisionPff) ;  /* 0xfffffff802007950 */ /* 0x001fea0003c3ffff */
.L_x_13:
[----:B------:R-:W-:-:S00]  /*0800*/  BRA `(.L_x_13) ;  /* 0xfffffffc00fc7947 */ /* 0x000fc0000383ffff */
[----:B------:R-:W-:-:S00]  /*0810*/  NOP ;  /* 0x0000000000007918 */ /* 0x000fc00000000000 */
        /* <DEDUP_REMOVED lines=14> */
.L_x_16:


//--------------------- .text._Z20countPatternsInArrayP8PPMPixeliiPf --------------------------
	.section	.text._Z20countPatternsInArrayP8PPMPixeliiPf,"ax",@progbits
	.align	128
        .global         _Z20countPatternsInArrayP8PPMPixeliiPf
        .type           _Z20countPatternsInArrayP8PPMPixeliiPf,@function
        .size           _Z20countPatternsInArrayP8PPMPixeliiPf,(.L_x_18 - _Z20countPatternsInArrayP8PPMPixeliiPf)
        .other          _Z20countPatternsInArrayP8PPMPixeliiPf,@"STO_CUDA_ENTRY STV_DEFAULT"
_Z20countPatternsInArrayP8PPMPixeliiPf:
.text._Z20countPatternsInArrayP8PPMPixeliiPf:
[----:B------:R-:W-:Y:S01]  /*0000*/  LDC R1, c[0x0][0x37c] ;  /* 0x0000df00ff017b82 */ /* 0x000fe20000000800 */
[----:B------:R-:W0:Y:S07]  /*0010*/  S2R R3, SR_TID.X ;  /* 0x0000000000037919 */ /* 0x000e2e0000002100 */
[----:B------:R-:W0:Y:S08]  /*0020*/  S2UR UR4, SR_CTAID.Z ;  /* 0x00000000000479c3 */ /* 0x000e300000002700 */
[----:B------:R-:W0:Y:S02]  /*0030*/  LDC.64 R4, c[0x0][0x388] ;  /* 0x0000e200ff047b82 */ /* 0x000e240000000a00 */
[----:B0-----:R-:W-:-:S05]  /*0040*/  IMAD R0, R4, UR4, R3 ;  /* 0x0000000404007c24 */ /* 0x001fca000f8e0203 */
[----:B------:R-:W-:-:S13]  /*0050*/  ISETP.GE.AND P0, PT, R0, R5, PT ;  /* 0x000000050000720c */ /* 0x000fda0003f06270 */
[----:B------:R-:W-:Y:S05]  /*0060*/  @P0 EXIT ;  /* 0x000000000000094d */ /* 0x000fea0003800000 */
[----:B------:R-:W0:Y:S01]  /*0070*/  LDC.64 R2, c[0x0][0x380] ;  /* 0x0000e000ff027b82 */ /* 0x000e220000000a00 */
[----:B------:R-:W1:Y:S01]  /*0080*/  LDCU.64 UR6, c[0x0][0x358] ;  /* 0x00006b00ff0677ac */ /* 0x000e620008000a00 */
[----:B0-----:R-:W-:-:S05]  /*0090*/  IMAD.WIDE R2, R0, 0x3, R2 ;  /* 0x0000000300027825 */ /* 0x001fca00078e0202 */
[----:B-1----:R-:W2:Y:S01]  /*00a0*/  LDG.E.U8 R0, desc[UR6][R2.64] ;  /* 0x0000000602007981 */ /* 0x002ea2000c1e1100 */
[----:B------:R-:W2:Y:S02]  /*00b0*/  S2UR UR4, SR_CTAID.X ;  /* 0x00000000000479c3 */ /* 0x000ea40000002500 */
[----:B--2---:R-:W-:-:S13]  /*00c0*/  ISETP.NE.AND P0, PT, R0, UR4, PT ;  /* 0x0000000400007c0c */ /* 0x004fda000bf05270 */
[----:B------:R-:W-:Y:S05]  /*00d0*/  @P0 EXIT ;  /* 0x000000000000094d */ /* 0x000fea0003800000 */
[----:B------:R-:W2:Y:S01]  /*00e0*/  LDG.E.U8 R4, desc[UR6][R2.64+0x1] ;  /* 0x0000010602047981 */ /* 0x000ea2000c1e1100 */
[----:B------:R-:W0:Y:S02]  /*00f0*/  S2UR UR5, SR_CTAID.Y ;  /* 0x00000000000579c3 */ /* 0x000e240000002600 */
[----:B0-----:R-:W-:-:S06]  /*0100*/  USHF.R.U32.HI UR4, URZ, 0x2, UR5 ;  /* 0x00000002ff047899 */ /* 0x001fcc0008011605 */
[----:B--2---:R-:W-:-:S13]  /*0110*/  ISETP.NE.AND P0, PT, R4, UR4, PT ;  /* 0x0000000404007c0c */ /* 0x004fda000bf05270 */
[----:B------:R-:W-:Y:S05]  /*0120*/  @P0 EXIT ;  /* 0x000000000000094d */ /* 0x000fea0003800000 */
[----:B------:R-:W2:Y:S01]  /*0130*/  LDG.E.U8 R2, desc[UR6][R2.64+0x2] ;  /* 0x0000020602027981 */ /* 0x000ea2000c1e1100 */
[----:B------:R-:W-:-:S06]  /*0140*/  ULOP3.LUT UR4, UR5, 0x3, URZ, 0xc0, !UPT ;  /* 0x0000000305047892 */ /* 0x000fcc000f8ec0ff */
[----:B--2---:R-:W-:-:S13]  /*0150*/  ISETP.NE.AND P0, PT, R2, UR4, PT ;  /* 0x0000000402007c0c */ /* 0x004fda000bf05270 */
[----:B------:R-:W-:Y:S05]  /*0160*/  @P0 EXIT ;  /* 0x000000000000094d */ /* 0x000fea0003800000 */
[----:B------:R-:W0:Y:S01]  /*0170*/  LDC.64 R2, c[0x0][0x390] ;  /* 0x0000e400ff027b82 */ /* 0x000e220000000a00 */
[----:B------:R-:W-:Y:S01]  /*0180*/  LEA R5, R0, UR5, 0x4 ;  /* 0x0000000500057c11 */ /* 0x000fe2000f8e20ff */
[----:B------:R-:W-:-:S04]  /*0190*/  IMAD.MOV.U32 R7, RZ, RZ, 0x3f800000 ;  /* 0x3f800000ff077424 */ /* 0x000fc800078e00ff */
[----:B0-----:R-:W-:-:S05]  /*01a0*/  IMAD.WIDE.U32 R2, R5, 0x4, R2 ;  /* 0x0000000405027825 */ /* 0x001fca00078e0002 */
[----:B------:R-:W-:Y:S01]  /*01b0*/  REDG.E.ADD.F32.FTZ.RN.STRONG.GPU desc[UR6][R2.64], R7 ;  /* 0x00000007020079a6 */ /* 0x000fe2000c12f306 */
[----:B------:R-:W-:Y:S05]  /*01c0*/  EXIT ;  /* 0x000000000000794d */ /* 0x000fea0003800000 */
.L_x_14:
        /* <DEDUP_REMOVED lines=11> */
.L_x_18:


//--------------------- .text._Z9normalizeP8PPMPixeli --------------------------
	.section	.text._Z9normalizeP8PPMPixeli,"ax",@progbits
	.align	128
        .global         _Z9normalizeP8PPMPixeli
        .type           _Z9normalizeP8PPMPixeli,@function
        .size           _Z9normalizeP8PPMPixeli,(.L_x_19 - _Z9normalizeP8PPMPixeli)
        .other          _Z9normalizeP8PPMPixeli,@"STO_CUDA_ENTRY STV_DEFAULT"
_Z9normalizeP8PPMPixeli:
.text._Z9normalizeP8PPMPixeli:
[----:B------:R-:W-:Y:S01]  /*0000*/  LDC R1, c[0x0][0x37c] ;  /* 0x0000df00ff017b82 */ /* 0x000fe20000000800 */
[----:B------:R-:W0:Y:S01]  /*0010*/  S2R R5, SR_CTAID.X ;  /* 0x0000000000057919 */ /* 0x000e220000002500 */
[----:B------:R-:W0:Y:S01]  /*0020*/  LDCU UR4, c[0x0][0x360] ;  /* 0x00006c00ff0477ac */ /* 0x000e220008000800 */
[----:B------:R-:W0:Y:S01]  /*0030*/  S2R R0, SR_TID.X ;  /* 0x0000000000007919 */ /* 0x000e220000002100 */
[----:B------:R-:W1:Y:S01]  /*0040*/  LDCU UR5, c[0x0][0x388] ;  /* 0x00007100ff0577ac */ /* 0x000e620008000800 */
[----:B0-----:R-:W-:-:S05]  /*0050*/  IMAD R5, R5, UR4, R0 ;  /* 0x0000000405057c24 */ /* 0x001fca000f8e0200 */
[----:B-1----:R-:W-:-:S13]  /*0060*/  ISETP.GE.AND P0, PT, R5, UR5, PT ;  /* 0x0000000505007c0c */ /* 0x002fda000bf06270 */
[----:B------:R-:W-:Y:S05]  /*0070*/  @P0 EXIT ;  /* 0x000000000000094d */ /* 0x000fea0003800000 */
[----:B------:R-:W0:Y:S01]  /*0080*/  LDC.64 R2, c[0x0][0x380] ;  /* 0x0000e000ff027b82 */ /* 0x000e220000000a00 */
[----:B------:R-:W1:Y:S01]  /*0090*/  LDCU.64 UR4, c[0x0][0x358] ;  /* 0x00006b00ff0477ac */ /* 0x000e620008000a00 */
[----:B0-----:R-:W-:-:S05]  /*00a0*/  IMAD.WIDE R2, R5, 0x3, R2 ;  /* 0x0000000305027825 */ /* 0x001fca00078e0202 */
[----:B-1----:R-:W2:Y:S04]  /*00b0*/  LDG.E.U8 R0, desc[UR4][R2.64] ;  /* 0x0000000402007981 */ /* 0x002ea8000c1e1100 */
[----:B------:R-:W3:Y:S04]  /*00c0*/  LDG.E.U8 R4, desc[UR4][R2.64+0x2] ;  /* 0x0000020402047981 */ /* 0x000ee8000c1e1100 */
[----:B------:R-:W4:Y:S01]  /*00d0*/  LDG.E.U8 R6, desc[UR4][R2.64+0x1] ;  /* 0x0000010402067981 */ /* 0x000f22000c1e1100 */
[----:B--2---:R-:W-:Y:S02]  /*00e0*/  SHF.R.U32.HI R5, RZ, 0x6, R0 ;  /* 0x00000006ff057819 */ /* 0x004fe40000011600 */
[----:B---3--:R-:W-:-:S03]  /*00f0*/  SHF.R.U32.HI R7, RZ, 0x6, R4 ;  /* 0x00000006ff077819 */ /* 0x008fc60000011604 */
[----:B------:R-:W-:Y:S01]  /*0100*/  STG.E.U8 desc[UR4][R2.64], R5 ;  /* 0x0000000502007986 */ /* 0x000fe2000c101104 */
[----:B----4-:R-:W-:-:S03]  /*0110*/  SHF.R.U32.HI R9, RZ, 0x6, R6 ;  /* 0x00000006ff097819 */ /* 0x010fc60000011606 */
[----:B------:R-:W-:Y:S04]  /*0120*/  STG.E.U8 desc[UR4][R2.64+0x2], R7 ;  /* 0x0000020702007986 */ /* 0x000fe8000c101104 */
[----:B------:R-:W-:Y:S01]  /*0130*/  STG.E.U8 desc[UR4][R2.64+0x1], R9 ;  /* 0x0000010902007986 */ /* 0x000fe2000c101104 */
[----:B------:R-:W-:Y:S05]  /*0140*/  EXIT ;  /* 0x000000000000794d */ /* 0x000fea0003800000 */
.L_x_15:
        /* <DEDUP_REMOVED lines=11> */
.L_x_19:


//--------------------- .nv.shared.reserved.0     --------------------------
	.section	.nv.shared.reserved.0,"aw",@nobits
	.weak		__nv_reservedSMEM_offset_0_alias
	.size		__nv_reservedSMEM_offset_0_alias, 0, 64
	.other		__nv_reservedSMEM_offset_0_alias,@"STO_CUDA_RESERVED_SHARED STV_DEFAULT"
__nv_reservedSMEM_offset_0_alias:
	.zero		0
	.zero		64


//--------------------- .nv.constant0._Z8divisionPff --------------------------
	.section	.nv.constant0._Z8divisionPff,"a",@progbits
	.sectionflags	@""
	.align	4
.nv.constant0._Z8divisionPff:
	.zero		908


//--------------------- .nv.constant0._Z20countPatternsInArrayP8PPMPixeliiPf --------------------------
	.section	.nv.constant0._Z20countPatternsInArrayP8PPMPixeliiPf,"a",@progbits
	.sectionflags	@""
	.align	4
.nv.constant0._Z20countPatternsInArrayP8PPMPixeliiPf:
	.zero		920


//--------------------- .nv.constant0._Z9normalizeP8PPMPixeli --------------------------
	.section	.nv.constant0._Z9normalizeP8PPMPixeli,"a",@progbits
	.sectionflags	@""
	.align	4
.nv.constant0._Z9normalizeP8PPMPixeli:
	.zero		908


//--------------------- SYMBOLS --------------------------

	.type		.nv.reservedSmem.offset0,@object
	.size		.nv.reservedSmem.offset0,0x4
